//
// Generated by NVIDIA NVVM Compiler
//
// Compiler Build ID: CL-36424714
// Cuda compilation tools, release 13.0, V13.0.88
// Based on NVVM 20.0.0
//

.version 9.0
.target sm_100
.address_size 64

	// .globl	_Z4gemmPdS_S_iiii

.visible .entry _Z4gemmPdS_S_iiii(
	.param .u64 .ptr .align 1 _Z4gemmPdS_S_iiii_param_0,
	.param .u64 .ptr .align 1 _Z4gemmPdS_S_iiii_param_1,
	.param .u64 .ptr .align 1 _Z4gemmPdS_S_iiii_param_2,
	.param .u32 _Z4gemmPdS_S_iiii_param_3,
	.param .u32 _Z4gemmPdS_S_iiii_param_4,
	.param .u32 _Z4gemmPdS_S_iiii_param_5,
	.param .u32 _Z4gemmPdS_S_iiii_param_6
)
{
	.reg .pred 	%p<13>;
	.reg .b32 	%r<43>;
	.reg .b64 	%rd<53>;
	.reg .b64 	%fd<68>;

	ld.param.u64 	%rd7, [_Z4gemmPdS_S_iiii_param_0];
	ld.param.u64 	%rd8, [_Z4gemmPdS_S_iiii_param_1];
	ld.param.u64 	%rd6, [_Z4gemmPdS_S_iiii_param_2];
	ld.param.u32 	%r20, [_Z4gemmPdS_S_iiii_param_3];
	ld.param.u32 	%r18, [_Z4gemmPdS_S_iiii_param_4];
	ld.param.u32 	%r19, [_Z4gemmPdS_S_iiii_param_6];
	cvta.to.global.u64 	%rd1, %rd8;
	cvta.to.global.u64 	%rd2, %rd7;
	mov.u32 	%r22, %ntid.y;
	mov.u32 	%r23, %ctaid.y;
	mov.u32 	%r24, %tid.y;
	mad.lo.s32 	%r25, %r22, %r23, %r24;
	mov.u32 	%r26, %ntid.x;
	mov.u32 	%r27, %ctaid.x;
	mov.u32 	%r28, %tid.x;
	mad.lo.s32 	%r2, %r26, %r27, %r28;
	setp.ge.s32 	%p1, %r2, %r19;
	setp.ge.s32 	%p2, %r25, %r20;
	or.pred  	%p3, %p1, %p2;
	@%p3 bra 	$L__BB0_14;
	setp.lt.s32 	%p4, %r18, 1;
	mov.f64 	%fd67, 0d0000000000000000;
	@%p4 bra 	$L__BB0_13;
	mul.lo.s32 	%r3, %r18, %r25;
	and.b32  	%r4, %r18, 7;
	setp.lt.u32 	%p5, %r18, 8;
	mov.f64 	%fd67, 0d0000000000000000;
	mov.b32 	%r41, 0;
	@%p5 bra 	$L__BB0_5;
	and.b32  	%r41, %r18, 2147483640;
	neg.s32 	%r39, %r41;
	shl.b32 	%r7, %r19, 3;
	mul.wide.u32 	%rd9, %r3, 8;
	add.s64 	%rd10, %rd9, %rd2;
	add.s64 	%rd52, %rd10, 32;
	mov.f64 	%fd67, 0d0000000000000000;
	mul.wide.s32 	%rd13, %r19, 8;
	mov.u32 	%r38, %r2;
$L__BB0_4:
	.pragma "nounroll";
	ld.global.f64 	%fd17, [%rd52+-32];
	mul.wide.s32 	%rd11, %r38, 8;
	add.s64 	%rd12, %rd1, %rd11;
	ld.global.f64 	%fd18, [%rd12];
	fma.rn.f64 	%fd19, %fd17, %fd18, %fd67;
	ld.global.f64 	%fd20, [%rd52+-24];
	add.s64 	%rd14, %rd12, %rd13;
	ld.global.f64 	%fd21, [%rd14];
	fma.rn.f64 	%fd22, %fd20, %fd21, %fd19;
	ld.global.f64 	%fd23, [%rd52+-16];
	add.s64 	%rd15, %rd14, %rd13;
	ld.global.f64 	%fd24, [%rd15];
	fma.rn.f64 	%fd25, %fd23, %fd24, %fd22;
	ld.global.f64 	%fd26, [%rd52+-8];
	add.s64 	%rd16, %rd15, %rd13;
	ld.global.f64 	%fd27, [%rd16];
	fma.rn.f64 	%fd28, %fd26, %fd27, %fd25;
	ld.global.f64 	%fd29, [%rd52];
	add.s64 	%rd17, %rd16, %rd13;
	ld.global.f64 	%fd30, [%rd17];
	fma.rn.f64 	%fd31, %fd29, %fd30, %fd28;
	ld.global.f64 	%fd32, [%rd52+8];
	add.s64 	%rd18, %rd17, %rd13;
	ld.global.f64 	%fd33, [%rd18];
	fma.rn.f64 	%fd34, %fd32, %fd33, %fd31;
	ld.global.f64 	%fd35, [%rd52+16];
	add.s64 	%rd19, %rd18, %rd13;
	ld.global.f64 	%fd36, [%rd19];
	fma.rn.f64 	%fd37, %fd35, %fd36, %fd34;
	ld.global.f64 	%fd38, [%rd52+24];
	add.s64 	%rd20, %rd19, %rd13;
	ld.global.f64 	%fd39, [%rd20];
	fma.rn.f64 	%fd67, %fd38, %fd39, %fd37;
	add.s32 	%r39, %r39, 8;
	add.s32 	%r38, %r38, %r7;
	add.s64 	%rd52, %rd52, 64;
	setp.ne.s32 	%p6, %r39, 0;
	@%p6 bra 	$L__BB0_4;
$L__BB0_5:
	setp.eq.s32 	%p7, %r4, 0;
	@%p7 bra 	$L__BB0_13;
	and.b32  	%r13, %r18, 3;
	setp.lt.u32 	%p8, %r4, 4;
	@%p8 bra 	$L__BB0_8;
	add.s32 	%r30, %r41, %r3;
	mul.wide.u32 	%rd21, %r30, 8;
	add.s64 	%rd22, %rd2, %rd21;
	ld.global.f64 	%fd41, [%rd22];
	mad.lo.s32 	%r31, %r41, %r19, %r2;
	mul.wide.s32 	%rd23, %r31, 8;
	add.s64 	%rd24, %rd1, %rd23;
	ld.global.f64 	%fd42, [%rd24];
	fma.rn.f64 	%fd43, %fd41, %fd42, %fd67;
	cvt.u64.u32 	%rd25, %r3;
	cvt.u64.u32 	%rd26, %r41;
	add.s64 	%rd27, %rd26, %rd25;
	shl.b64 	%rd28, %rd27, 3;
	add.s64 	%rd29, %rd2, %rd28;
	ld.global.f64 	%fd44, [%rd29+8];
	mul.wide.s32 	%rd30, %r19, 8;
	add.s64 	%rd31, %rd24, %rd30;
	ld.global.f64 	%fd45, [%rd31];
	fma.rn.f64 	%fd46, %fd44, %fd45, %fd43;
	ld.global.f64 	%fd47, [%rd29+16];
	add.s64 	%rd32, %rd31, %rd30;
	ld.global.f64 	%fd48, [%rd32];
	fma.rn.f64 	%fd49, %fd47, %fd48, %fd46;
	ld.global.f64 	%fd50, [%rd29+24];
	add.s64 	%rd33, %rd32, %rd30;
	ld.global.f64 	%fd51, [%rd33];
	fma.rn.f64 	%fd67, %fd50, %fd51, %fd49;
	add.s32 	%r41, %r41, 4;
$L__BB0_8:
	setp.eq.s32 	%p9, %r13, 0;
	@%p9 bra 	$L__BB0_13;
	setp.eq.s32 	%p10, %r13, 1;
	@%p10 bra 	$L__BB0_11;
	add.s32 	%r32, %r41, %r3;
	mul.wide.u32 	%rd34, %r32, 8;
	add.s64 	%rd35, %rd2, %rd34;
	ld.global.f64 	%fd53, [%rd35];
	mad.lo.s32 	%r33, %r41, %r19, %r2;
	mul.wide.s32 	%rd36, %r33, 8;
	add.s64 	%rd37, %rd1, %rd36;
	ld.global.f64 	%fd54, [%rd37];
	fma.rn.f64 	%fd55, %fd53, %fd54, %fd67;
	cvt.u64.u32 	%rd38, %r3;
	cvt.u64.u32 	%rd39, %r41;
	add.s64 	%rd40, %rd39, %rd38;
	shl.b64 	%rd41, %rd40, 3;
	add.s64 	%rd42, %rd2, %rd41;
	ld.global.f64 	%fd56, [%rd42+8];
	mul.wide.s32 	%rd43, %r19, 8;
	add.s64 	%rd44, %rd37, %rd43;
	ld.global.f64 	%fd57, [%rd44];
	fma.rn.f64 	%fd67, %fd56, %fd57, %fd55;
	add.s32 	%r41, %r41, 2;
$L__BB0_11:
	and.b32  	%r34, %r18, 1;
	setp.eq.b32 	%p11, %r34, 1;
	not.pred 	%p12, %p11;
	@%p12 bra 	$L__BB0_13;
	add.s32 	%r35, %r41, %r3;
	mul.wide.u32 	%rd45, %r35, 8;
	add.s64 	%rd46, %rd2, %rd45;
	ld.global.f64 	%fd58, [%rd46];
	mad.lo.s32 	%r36, %r41, %r19, %r2;
	mul.wide.s32 	%rd47, %r36, 8;
	add.s64 	%rd48, %rd1, %rd47;
	ld.global.f64 	%fd59, [%rd48];
	fma.rn.f64 	%fd67, %fd58, %fd59, %fd67;
$L__BB0_13:
	mad.lo.s32 	%r37, %r19, %r25, %r2;
	cvta.to.global.u64 	%rd49, %rd6;
	mul.wide.s32 	%rd50, %r37, 8;
	add.s64 	%rd51, %rd49, %rd50;
	st.global.f64 	[%rd51], %fd67;
$L__BB0_14:
	ret;

}


// ===== COMPILED SASS (sm_100) =====

	.target	sm_100

	.elftype	@"ET_EXEC"


//--------------------- .note.nv.tkinfo           --------------------------
	.section	.note.nv.tkinfo,"",@"SHT_NOTE"
	.sectionflags	@"SHF_NOTE_NV_TKINFO"
	.tkinfo
        /*0018*/ 	.word	0x00000002
        /*0030*/ 	.string	""
        /*0030*/ 	.string	"ptxas"
        /*0030*/ 	.string	"Cuda compilation tools, release 13.0, V13.0.88"
        /*0030*/ 	.string	"Build cuda_13.0.r13.0/compiler.36424714_0"
        /*0030*/ 	.string	"-arch sm_100 -m 64 "



//--------------------- .note.nv.cuinfo           --------------------------
	.section	.note.nv.cuinfo,"",@"SHT_NOTE"
	.sectionflags	@"SHF_NOTE_NV_CUINFO"
        /*0018*/ 	.short	0x0002
        /*001a*/ 	.short	0x0064
        /*001c*/ 	.short	0x0082
	.zero		2


//--------------------- .nv.info                  --------------------------
	.section	.nv.info,"",@"SHT_CUDA_INFO"
	.align	4


	//----- nvinfo : EIATTR_REGCOUNT
	.align		4
        /*0000*/ 	.byte	0x04, 0x2f
        /*0002*/ 	.short	(.L_1 - .L_0)
	.align		4
.L_0:
        /*0004*/ 	.word	index@(_Z4gemmPdS_S_iiii)
        /*0008*/ 	.word	0x00000020


	//----- nvinfo : EIATTR_FRAME_SIZE
	.align		4
.L_1:
        /*000c*/ 	.byte	0x04, 0x11
        /*000e*/ 	.short	(.L_3 - .L_2)
	.align		4
.L_2:
        /*0010*/ 	.word	index@(_Z4gemmPdS_S_iiii)
        /*0014*/ 	.word	0x00000000


	//----- nvinfo : EIATTR_MIN_STACK_SIZE
	.align		4
.L_3:
        /*0018*/ 	.byte	0x04, 0x12
        /*001a*/ 	.short	(.L_5 - .L_4)
	.align		4
.L_4:
        /*001c*/ 	.word	index@(_Z4gemmPdS_S_iiii)
        /*0020*/ 	.word	0x00000000
.L_5:


//--------------------- .nv.compat                --------------------------
	.section	.nv.compat,"",@"SHT_CUDA_COMPAT_INFO"
	.align	4
        /*0000*/ 	.byte	0x02, 0x09, 0x00, 0x00, 0x02, 0x02, 0x01, 0x00, 0x02, 0x05, 0x05, 0x00, 0x03, 0x07, 0x01, 0x01
        /*0010*/ 	.byte	0x02, 0x03, 0x00, 0x00, 0x02, 0x06, 0x01, 0x00, 0x04, 0x0b, 0x08, 0x00, 0x01, 0x00, 0x00, 0x00
        /*0020*/ 	.byte	0x00, 0x00, 0x00, 0x00


//--------------------- .nv.info._Z4gemmPdS_S_iiii --------------------------
	.section	.nv.info._Z4gemmPdS_S_iiii,"",@"SHT_CUDA_INFO"
	.sectionflags	@""
	.align	4


	//----- nvinfo : EIATTR_CUDA_API_VERSION
	.align		4
        /*0000*/ 	.byte	0x04, 0x37
        /*0002*/ 	.short	(.L_7 - .L_6)
.L_6:
        /*0004*/ 	.word	0x00000082


	//----- nvinfo : EIATTR_KPARAM_INFO
	.align		4
.L_7:
        /*0008*/ 	.byte	0x04, 0x17
        /*000a*/ 	.short	(.L_9 - .L_8)
.L_8:
        /*000c*/ 	.word	0x00000000
        /*0010*/ 	.short	0x0006
        /*0012*/ 	.short	0x0024
        /*0014*/ 	.byte	0x00, 0xf0, 0x11, 0x00


	//----- nvinfo : EIATTR_KPARAM_INFO
	.align		4
.L_9:
        /*0018*/ 	.byte	0x04, 0x17
        /*001a*/ 	.short	(.L_11 - .L_10)
.L_10:
        /*001c*/ 	.word	0x00000000
        /*0020*/ 	.short	0x0005
        /*0022*/ 	.short	0x0020
        /*0024*/ 	.byte	0x00, 0xf0, 0x11, 0x00


	//----- nvinfo : EIATTR_KPARAM_INFO
	.align		4
.L_11:
        /*0028*/ 	.byte	0x04, 0x17
        /*002a*/ 	.short	(.L_13 - .L_12)
.L_12:
        /*002c*/ 	.word	0x00000000
        /*0030*/ 	.short	0x0004
        /*0032*/ 	.short	0x001c
        /*0034*/ 	.byte	0x00, 0xf0, 0x11, 0x00


	//----- nvinfo : EIATTR_KPARAM_INFO
	.align		4
.L_13:
        /*0038*/ 	.byte	0x04, 0x17
        /*003a*/ 	.short	(.L_15 - .L_14)
.L_14:
        /*003c*/ 	.word	0x00000000
        /*0040*/ 	.short	0x0003
        /*0042*/ 	.short	0x0018
        /*0044*/ 	.byte	0x00, 0xf0, 0x11, 0x00


	//----- nvinfo : EIATTR_KPARAM_INFO
	.align		4
.L_15:
        /*0048*/ 	.byte	0x04, 0x17
        /*004a*/ 	.short	(.L_17 - .L_16)
.L_16:
        /*004c*/ 	.word	0x00000000
        /*0050*/ 	.short	0x0002
        /*0052*/ 	.short	0x0010
        /*0054*/ 	.byte	0x00, 0xf5, 0x21, 0x00


	//----- nvinfo : EIATTR_KPARAM_INFO
	.align		4
.L_17:
        /*0058*/ 	.byte	0x04, 0x17
        /*005a*/ 	.short	(.L_19 - .L_18)
.L_18:
        /*005c*/ 	.word	0x00000000
        /*0060*/ 	.short	0x0001
        /*0062*/ 	.short	0x0008
        /*0064*/ 	.byte	0x00, 0xf5, 0x21, 0x00


	//----- nvinfo : EIATTR_KPARAM_INFO
	.align		4
.L_19:
        /*0068*/ 	.byte	0x04, 0x17
        /*006a*/ 	.short	(.L_21 - .L_20)
.L_20:
        /*006c*/ 	.word	0x00000000
        /*0070*/ 	.short	0x0000
        /*0072*/ 	.short	0x0000
        /*0074*/ 	.byte	0x00, 0xf5, 0x21, 0x00


	//----- nvinfo : EIATTR_SPARSE_MMA_MASK
	.align		4
.L_21:
        /*0078*/ 	.byte	0x03, 0x50
        /*007a*/ 	.short	0x0000


	//----- nvinfo : EIATTR_MAXREG_COUNT
	.align		4
        /*007c*/ 	.byte	0x03, 0x1b
        /*007e*/ 	.short	0x00ff


	//----- nvinfo : EIATTR_MERCURY_ISA_VERSION
	.align		4
        /*0080*/ 	.byte	0x03, 0x5f
        /*0082*/ 	.short	0x0101


	//----- nvinfo : EIATTR_VRC_CTA_INIT_COUNT
	.align		4
        /*0084*/ 	.byte	0x02, 0x4a
	.zero		1
	.zero		1


	//----- nvinfo : EIATTR_EXIT_INSTR_OFFSETS
	.align		4
        /*0088*/ 	.byte	0x04, 0x1c
        /*008a*/ 	.short	(.L_23 - .L_22)


	//   ....[0]....
.L_22:
        /*008c*/ 	.word	0x000000d0


	//   ....[1]....
        /*0090*/ 	.word	0x000008f0


	//----- nvinfo : EIATTR_CBANK_PARAM_SIZE
	.align		4
.L_23:
        /*0094*/ 	.byte	0x03, 0x19
        /*0096*/ 	.short	0x0028


	//----- nvinfo : EIATTR_PARAM_CBANK
	.align		4
        /*0098*/ 	.byte	0x04, 0x0a
        /*009a*/ 	.short	(.L_25 - .L_24)
	.align		4
.L_24:
        /*009c*/ 	.word	index@(.nv.constant0._Z4gemmPdS_S_iiii)
        /*00a0*/ 	.short	0x0380
        /*00a2*/ 	.short	0x0028


	//----- nvinfo : EIATTR_SW_WAR
	.align		4
.L_25:
        /*00a4*/ 	.byte	0x04, 0x36
        /*00a6*/ 	.short	(.L_27 - .L_26)
.L_26:
        /*00a8*/ 	.word	0x00000008
.L_27:


//--------------------- .nv.callgraph             --------------------------
	.section	.nv.callgraph,"",@"SHT_CUDA_CALLGRAPH"
	.align	4
	.sectionentsize	8
	.align		4
        /*0000*/ 	.word	0x00000000
	.align		4
        /*0004*/ 	.word	0xffffffff
	.align		4
        /*0008*/ 	.word	0x00000000
	.align		4
        /*000c*/ 	.word	0xfffffffe
	.align		4
        /*0010*/ 	.word	0x00000000
	.align		4
        /*0014*/ 	.word	0xfffffffd
	.align		4
        /*0018*/ 	.word	0x00000000
	.align		4
        /*001c*/ 	.word	0xfffffffc


//--------------------- .text._Z4gemmPdS_S_iiii   --------------------------
	.section	.text._Z4gemmPdS_S_iiii,"ax",@progbits
	.align	128
        .global         _Z4gemmPdS_S_iiii
        .type           _Z4gemmPdS_S_iiii,@function
        .size           _Z4gemmPdS_S_iiii,(.L_x_5 - _Z4gemmPdS_S_iiii)
        .other          _Z4gemmPdS_S_iiii,@"STO_CUDA_ENTRY STV_DEFAULT"
_Z4gemmPdS_S_iiii:
.text._Z4gemmPdS_S_iiii:
[----:B------:R-:W-:Y:S01]  /*0000*/  LDC R1, c[0x0][0x37c] ;  /* 0x0000df00ff017b82 */ /* 0x000fe20000000800 */
[----:B------:R-:W0:Y:S01]  /*0010*/  S2R R3, SR_CTAID.Y ;  /* 0x0000000000037919 */ /* 0x000e220000002600 */
[----:B------:R-:W0:Y:S06]  /*0020*/  LDCU UR4, c[0x0][0x364] ;  /* 0x00006c80ff0477ac */ /* 0x000e2c0008000800 */
[----:B------:R-:W1:Y:S01]  /*0030*/  LDC R0, c[0x0][0x3a4] ;  /* 0x0000e900ff007b82 */ /* 0x000e620000000800 */
[----:B------:R-:W0:Y:S01]  /*0040*/  S2R R2, SR_TID.Y ;  /* 0x0000000000027919 */ /* 0x000e220000002200 */
[----:B------:R-:W2:Y:S01]  /*0050*/  LDCU UR5, c[0x0][0x360] ;  /* 0x00006c00ff0577ac */ /* 0x000ea20008000800 */
[----:B------:R-:W2:Y:S01]  /*0060*/  S2R R5, SR_CTAID.X ;  /* 0x0000000000057919 */ /* 0x000ea20000002500 */
[----:B------:R-:W3:Y:S01]  /*0070*/  LDCU UR6, c[0x0][0x398] ;  /* 0x00007300ff0677ac */ /* 0x000ee20008000800 */
[----:B------:R-:W2:Y:S01]  /*0080*/  S2R R4, SR_TID.X ;  /* 0x0000000000047919 */ /* 0x000ea20000002100 */
[----:B0-----:R-:W-:-:S05]  /*0090*/  IMAD R3, R3, UR4, R2 ;  /* 0x0000000403037c24 */ /* 0x001fca000f8e0202 */
[----:B---3--:R-:W-:Y:S01]  /*00a0*/  ISETP.GE.AND P0, PT, R3, UR6, PT ;  /* 0x0000000603007c0c */ /* 0x008fe2000bf06270 */
[----:B--2---:R-:W-:-:S05]  /*00b0*/  IMAD R5, R5, UR5, R4 ;  /* 0x0000000505057c24 */ /* 0x004fca000f8e0204 */
[----:B-1----:R-:W-:-:S13]  /*00c0*/  ISETP.GE.OR P0, PT, R5, R0, P0 ;  /* 0x000000000500720c */ /* 0x002fda0000706670 */
[----:B------:R-:W-:Y:S05]  /*00d0*/  @P0 EXIT ;  /* 0x000000000000094d */ /* 0x000fea0003800000 */
[----:B------:R-:W0:Y:S01]  /*00e0*/  LDC R2, c[0x0][0x39c] ;  /* 0x0000e700ff027b82 */ /* 0x000e220000000800 */
[----:B------:R-:W1:Y:S01]  /*00f0*/  LDCU.64 UR4, c[0x0][0x358] ;  /* 0x00006b00ff0477ac */ /* 0x000e620008000a00 */
[----:B------:R-:W-:Y:S02]  /*0100*/  CS2R R18, SRZ ;  /* 0x0000000000127805 */ /* 0x000fe4000001ff00 */
[----:B0-----:R-:W-:-:S13]  /*0110*/  ISETP.GE.AND P0, PT, R2, 0x1, PT ;  /* 0x000000010200780c */ /* 0x001fda0003f06270 */
[----:B-1----:R-:W-:Y:S05]  /*0120*/  @!P0 BRA `(.L_x_0) ;  /* 0x0000000400e08947 */ /* 0x002fea0003800000 */
[C---:B------:R-:W-:Y:S01]  /*0130*/  ISETP.GE.U32.AND P1, PT, R2.reuse, 0x8, PT ;  /* 0x000000080200780c */ /* 0x040fe20003f26070 */
[----:B------:R-:W-:Y:S01]  /*0140*/  HFMA2 R7, -RZ, RZ, 0, 0 ;  /* 0x00000000ff077431 */ /* 0x000fe200000001ff */
[----:B------:R-:W-:Y:S01]  /*0150*/  LOP3.LUT R4, R2, 0x7, RZ, 0xc0, !PT ;  /* 0x0000000702047812 */ /* 0x000fe200078ec0ff */
[----:B------:R-:W-:Y:S01]  /*0160*/  IMAD R6, R3, R2, RZ ;  /* 0x0000000203067224 */ /* 0x000fe200078e02ff */
[----:B------:R-:W-:Y:S02]  /*0170*/  CS2R R18, SRZ ;  /* 0x0000000000127805 */ /* 0x000fe4000001ff00 */
[----:B------:R-:W-:-:S07]  /*0180*/  ISETP.NE.AND P0, PT, R4, RZ, PT ;  /* 0x000000ff0400720c */ /* 0x000fce0003f05270 */
[----:B------:R-:W-:Y:S06]  /*0190*/  @!P1 BRA `(.L_x_1) ;  /* 0x0000000000c49947 */ /* 0x000fec0003800000 */
[----:B------:R-:W0:Y:S01]  /*01a0*/  LDC.64 R8, c[0x0][0x380] ;  /* 0x0000e000ff087b82 */ /* 0x000e220000000a00 */
[----:B------:R-:W-:Y:S01]  /*01b0*/  LOP3.LUT R7, R2, 0x7ffffff8, RZ, 0xc0, !PT ;  /* 0x7ffffff802077812 */ /* 0x000fe200078ec0ff */
[----:B------:R-:W-:Y:S01]  /*01c0*/  IMAD.MOV.U32 R27, RZ, RZ, R5 ;  /* 0x000000ffff1b7224 */ /* 0x000fe200078e0005 */
[----:B------:R-:W-:-:S03]  /*01d0*/  CS2R R18, SRZ ;  /* 0x0000000000127805 */ /* 0x000fc6000001ff00 */
[----:B------:R-:W-:Y:S02]  /*01e0*/  IMAD.MOV R26, RZ, RZ, -R7 ;  /* 0x000000ffff1a7224 */ /* 0x000fe400078e0a07 */
[----:B0-----:R-:W-:-:S03]  /*01f0*/  IMAD.WIDE.U32 R8, R6, 0x8, R8 ;  /* 0x0000000806087825 */ /* 0x001fc600078e0008 */
[----:B------:R-:W-:-:S04]  /*0200*/  IADD3 R10, P1, PT, R8, 0x20, RZ ;  /* 0x00000020080a7810 */ /* 0x000fc80007f3e0ff */
[----:B------:R-:W-:-:S09]  /*0210*/  IADD3.X R11, PT, PT, RZ, R9, RZ, P1, !PT ;  /* 0x00000009ff0b7210 */ /* 0x000fd20000ffe4ff */
.L_x_2:
[----:B------:R-:W0:Y:S01]  /*0220*/  LDC.64 R22, c[0x0][0x388] ;  /* 0x0000e200ff167b82 */ /* 0x000e220000000a00 */
[----:B------:R-:W-:Y:S01]  /*0230*/  MOV R8, R10 ;  /* 0x0000000a00087202 */ /* 0x000fe20000000f00 */
[----:B------:R-:W-:-:S05]  /*0240*/  IMAD.MOV.U32 R9, RZ, RZ, R11 ;  /* 0x000000ffff097224 */ /* 0x000fca00078e000b */
[----:B------:R-:W2:Y:S04]  /*0250*/  LDG.E.64 R14, desc[UR4][R8.64+-0x20] ;  /* 0xffffe004080e7981 */ /* 0x000ea8000c1e1b00 */
[----:B------:R-:W3:Y:S01]  /*0260*/  LDG.E.64 R10, desc[UR4][R8.64+-0x18] ;  /* 0xffffe804080a7981 */ /* 0x000ee2000c1e1b00 */
[----:B0-----:R-:W-:-:S05]  /*0270*/  IMAD.WIDE R22, R27, 0x8, R22 ;  /* 0x000000081b167825 */ /* 0x001fca00078e0216 */
[----:B------:R-:W2:Y:S01]  /*0280*/  LDG.E.64 R12, desc[UR4][R22.64] ;  /* 0x00000004160c7981 */ /* 0x000ea2000c1e1b00 */
[----:B------:R-:W-:-:S05]  /*0290*/  IMAD.WIDE R28, R0, 0x8, R22 ;  /* 0x00000008001c7825 */ /* 0x000fca00078e0216 */
[----:B------:R-:W3:Y:S01]  /*02a0*/  LDG.E.64 R16, desc[UR4][R28.64] ;  /* 0x000000041c107981 */ /* 0x000ee2000c1e1b00 */
[C---:B------:R-:W-:Y:S01]  /*02b0*/  IMAD.WIDE R24, R0.reuse, 0x8, R28 ;  /* 0x0000000800187825 */ /* 0x040fe200078e021c */
[----:B--2---:R-:W-:Y:S02]  /*02c0*/  DFMA R18, R14, R12, R18 ;  /* 0x0000000c0e12722b */ /* 0x004fe40000000012 */
[----:B------:R-:W2:Y:S04]  /*02d0*/  LDG.E.64 R14, desc[UR4][R8.64+-0x10] ;  /* 0xfffff004080e7981 */ /* 0x000ea8000c1e1b00 */
[----:B------:R-:W2:Y:S01]  /*02e0*/  LDG.E.64 R12, desc[UR4][R24.64] ;  /* 0x00000004180c7981 */ /* 0x000ea2000c1e1b00 */
[----:B------:R-:W-:Y:S01]  /*02f0*/  IMAD.WIDE R20, R0, 0x8, R24 ;  /* 0x0000000800147825 */ /* 0x000fe200078e0218 */
[----:B---3--:R-:W-:-:S02]  /*0300*/  DFMA R16, R10, R16, R18 ;  /* 0x000000100a10722b */ /* 0x008fc40000000012 */
[----:B------:R-:W3:Y:S04]  /*0310*/  LDG.E.64 R10, desc[UR4][R8.64+-0x8] ;  /* 0xfffff804080a7981 */ /* 0x000ee8000c1e1b00 */
        /* <DEDUP_REMOVED lines=9> */
[----:B------:R-:W-:-:S03]  /*03b0*/  IMAD.WIDE R24, R0, 0x8, R28 ;  /* 0x0000000800187825 */ /* 0x000fc600078e021c */
[----:B------:R-:W4:Y:S01]  /*03c0*/  LDG.E.64 R22, desc[UR4][R8.64+0x18] ;  /* 0x0000180408167981 */ /* 0x000f22000c1e1b00 */
[----:B------:R-:W-:-:S06]  /*03d0*/  IMAD.WIDE R20, R0, 0x8, R24 ;  /* 0x0000000800147825 */ /* 0x000fcc00078e0218 */
[----:B------:R-:W4:Y:S01]  /*03e0*/  LDG.E.64 R20, desc[UR4][R20.64] ;  /* 0x0000000414147981 */ /* 0x000f22000c1e1b00 */
[----:B--2---:R-:W-:-:S03]  /*03f0*/  DFMA R14, R16, R14, R18 ;  /* 0x0000000e100e722b */ /* 0x004fc60000000012 */
[----:B------:R-:W2:Y:S04]  /*0400*/  LDG.E.64 R16, desc[UR4][R8.64+0x10] ;  /* 0x0000100408107981 */ /* 0x000ea8000c1e1b00 */
[----:B------:R-:W2:Y:S01]  /*0410*/  LDG.E.64 R18, desc[UR4][R24.64] ;  /* 0x0000000418127981 */ /* 0x000ea2000c1e1b00 */
[----:B------:R-:W-:Y:S01]  /*0420*/  IADD3 R26, PT, PT, R26, 0x8, RZ ;  /* 0x000000081a1a7810 */ /* 0x000fe20007ffe0ff */
[----:B---3--:R-:W-:-:S03]  /*0430*/  DFMA R10, R10, R12, R14 ;  /* 0x0000000c0a0a722b */ /* 0x008fc6000000000e */
[----:B------:R-:W-:Y:S02]  /*0440*/  ISETP.NE.AND P1, PT, R26, RZ, PT ;  /* 0x000000ff1a00720c */ /* 0x000fe40003f25270 */
[----:B------:R-:W-:-:S03]  /*0450*/  LEA R27, R0, R27, 0x3 ;  /* 0x0000001b001b7211 */ /* 0x000fc600078e18ff */
[----:B--2---:R-:W-:Y:S01]  /*0460*/  DFMA R18, R16, R18, R10 ;  /* 0x000000121012722b */ /* 0x004fe2000000000a */
[----:B------:R-:W-:-:S07]  /*0470*/  IADD3 R10, P2, PT, R8, 0x40, RZ ;  /* 0x00000040080a7810 */ /* 0x000fce0007f5e0ff */
[----:B----4-:R-:W-:Y:S01]  /*0480*/  DFMA R18, R22, R20, R18 ;  /* 0x000000141612722b */ /* 0x010fe20000000012 */
[----:B------:R-:W-:Y:S01]  /*0490*/  IMAD.X R11, RZ, RZ, R9, P2 ;  /* 0x000000ffff0b7224 */ /* 0x000fe200010e0609 */
[----:B------:R-:W-:Y:S09]  /*04a0*/  @P1 BRA `(.L_x_2) ;  /* 0xfffffffc005c1947 */ /* 0x000ff2000383ffff */
.L_x_1:
[----:B------:R-:W-:Y:S05]  /*04b0*/  @!P0 BRA `(.L_x_0) ;  /* 0x0000000000fc8947 */ /* 0x000fea0003800000 */
[----:B------:R-:W-:Y:S02]  /*04c0*/  ISETP.GE.U32.AND P1, PT, R4, 0x4, PT ;  /* 0x000000040400780c */ /* 0x000fe40003f26070 */
[----:B------:R-:W-:-:S04]  /*04d0*/  LOP3.LUT R26, R2, 0x3, RZ, 0xc0, !PT ;  /* 0x00000003021a7812 */ /* 0x000fc800078ec0ff */
[----:B------:R-:W-:-:S07]  /*04e0*/  ISETP.NE.AND P0, PT, R26, RZ, PT ;  /* 0x000000ff1a00720c */ /* 0x000fce0003f05270 */
[----:B------:R-:W-:Y:S06]  /*04f0*/  @!P1 BRA `(.L_x_3) ;  /* 0x00000000006c9947 */ /* 0x000fec0003800000 */
[----:B------:R-:W0:Y:S01]  /*0500*/  LDC.64 R24, c[0x0][0x380] ;  /* 0x0000e000ff187b82 */ /* 0x000e220000000a00 */
[----:B------:R-:W1:Y:S01]  /*0510*/  LDCU.64 UR6, c[0x0][0x380] ;  /* 0x00007000ff0677ac */ /* 0x000e620008000a00 */
[C---:B------:R-:W-:Y:S01]  /*0520*/  IMAD.IADD R9, R6.reuse, 0x1, R7 ;  /* 0x0000000106097824 */ /* 0x040fe200078e0207 */
[----:B------:R-:W-:Y:S01]  /*0530*/  IADD3 R4, P1, PT, R6, R7, RZ ;  /* 0x0000000706047210 */ /* 0x000fe20007f3e0ff */
[----:B------:R-:W-:-:S04]  /*0540*/  IMAD R13, R7, R0, R5 ;  /* 0x00000000070d7224 */ /* 0x000fc800078e0205 */
[----:B------:R-:W2:Y:S01]  /*0550*/  LDC.64 R10, c[0x0][0x388] ;  /* 0x0000e200ff0a7b82 */ /* 0x000ea20000000a00 */
[----:B0-----:R-:W-:-:S06]  /*0560*/  IMAD.WIDE.U32 R24, R9, 0x8, R24 ;  /* 0x0000000809187825 */ /* 0x001fcc00078e0018 */
[----:B------:R-:W3:Y:S01]  /*0570*/  LDG.E.64 R24, desc[UR4][R24.64] ;  /* 0x0000000418187981 */ /* 0x000ee2000c1e1b00 */
[----:B--2---:R-:W-:Y:S01]  /*0580*/  IMAD.WIDE R10, R13, 0x8, R10 ;  /* 0x000000080d0a7825 */ /* 0x004fe200078e020a */
[----:B------:R-:W-:Y:S02]  /*0590*/  IADD3.X R13, PT, PT, RZ, RZ, RZ, P1, !PT ;  /* 0x000000ffff0d7210 */ /* 0x000fe40000ffe4ff */
[----:B-1----:R-:W-:Y:S02]  /*05a0*/  LEA R28, P1, R4, UR6, 0x3 ;  /* 0x00000006041c7c11 */ /* 0x002fe4000f8218ff */
[----:B------:R-:W3:Y:S01]  /*05b0*/  LDG.E.64 R8, desc[UR4][R10.64] ;  /* 0x000000040a087981 */ /* 0x000ee2000c1e1b00 */
[----:B------:R-:W-:Y:S01]  /*05c0*/  IMAD.WIDE R14, R0, 0x8, R10 ;  /* 0x00000008000e7825 */ /* 0x000fe200078e020a */
[----:B------:R-:W-:-:S05]  /*05d0*/  LEA.HI.X R29, R4, UR7, R13, 0x3, P1 ;  /* 0x00000007041d7c11 */ /* 0x000fca00088f1c0d */
[----:B------:R-:W2:Y:S01]  /*05e0*/  LDG.E.64 R12, desc[UR4][R28.64+0x8] ;  /* 0x000008041c0c7981 */ /* 0x000ea2000c1e1b00 */
[----:B------:R-:W-:-:S03]  /*05f0*/  IMAD.WIDE R20, R0, 0x8, R14 ;  /* 0x0000000800147825 */ /* 0x000fc600078e020e */
[----:B------:R-:W2:Y:S04]  /*0600*/  LDG.E.64 R10, desc[UR4][R14.64] ;  /* 0x000000040e0a7981 */ /* 0x000ea8000c1e1b00 */
[----:B------:R-:W4:Y:S01]  /*0610*/  LDG.E.64 R16, desc[UR4][R20.64] ;  /* 0x0000000414107981 */ /* 0x000f22000c1e1b00 */
[----:B------:R-:W-:-:S03]  /*0620*/  IMAD.WIDE R22, R0, 0x8, R20 ;  /* 0x0000000800167825 */ /* 0x000fc600078e0214 */
[----:B------:R-:W4:Y:S04]  /*0630*/  LDG.E.64 R14, desc[UR4][R28.64+0x10] ;  /* 0x000010041c0e7981 */ /* 0x000f28000c1e1b00 */
[----:B------:R-:W5:Y:S04]  /*0640*/  LDG.E.64 R20, desc[UR4][R28.64+0x18] ;  /* 0x000018041c147981 */ /* 0x000f68000c1e1b00 */
[----:B------:R-:W5:Y:S01]  /*0650*/  LDG.E.64 R22, desc[UR4][R22.64] ;  /* 0x0000000416167981 */ /* 0x000f62000c1e1b00 */
[----:B------:R-:W-:Y:S01]  /*0660*/  VIADD R7, R7, 0x4 ;  /* 0x0000000407077836 */ /* 0x000fe20000000000 */
[----:B---3--:R-:W-:-:S08]  /*0670*/  DFMA R8, R24, R8, R18 ;  /* 0x000000081808722b */ /* 0x008fd00000000012 */
[----:B--2---:R-:W-:-:S08]  /*0680*/  DFMA R8, R12, R10, R8 ;  /* 0x0000000a0c08722b */ /* 0x004fd00000000008 */
[----:B----4-:R-:W-:-:S08]  /*0690*/  DFMA R8, R14, R16, R8 ;  /* 0x000000100e08722b */ /* 0x010fd00000000008 */
[----:B-----5:R-:W-:-:S11]  /*06a0*/  DFMA R18, R20, R22, R8 ;  /* 0x000000161412722b */ /* 0x020fd60000000008 */
.L_x_3:
[----:B------:R-:W-:Y:S05]  /*06b0*/  @!P0 BRA `(.L_x_0) ;  /* 0x00000000007c8947 */ /* 0x000fea0003800000 */
[----:B------:R-:W-:Y:S01]  /*06c0*/  ISETP.NE.AND P1, PT, R26, 0x1, PT ;  /* 0x000000011a00780c */ /* 0x000fe20003f25270 */
[----:B------:R-:W0:Y:S01]  /*06d0*/  LDC.64 R12, c[0x0][0x380] ;  /* 0x0000e000ff0c7b82 */ /* 0x000e220000000a00 */
[----:B------:R-:W-:-:S04]  /*06e0*/  LOP3.LUT R2, R2, 0x1, RZ, 0xc0, !PT ;  /* 0x0000000102027812 */ /* 0x000fc800078ec0ff */
[----:B------:R-:W-:-:S03]  /*06f0*/  ISETP.NE.U32.AND P0, PT, R2, 0x1, PT ;  /* 0x000000010200780c */ /* 0x000fc60003f05070 */
[----:B------:R-:W1:Y:S04]  /*0700*/  LDC.64 R20, c[0x0][0x388] ;  /* 0x0000e200ff147b82 */ /* 0x000e680000000a00 */
[CC--:B------:R-:W-:Y:S01]  /*0710*/  @P1 IADD3 R17, PT, PT, R6.reuse, R7.reuse, RZ ;  /* 0x0000000706111210 */ /* 0x0c0fe20007ffe0ff */
[C---:B------:R-:W-:Y:S01]  /*0720*/  @P1 IMAD R23, R7.reuse, R0, R5 ;  /* 0x0000000007171224 */ /* 0x040fe200078e0205 */
[----:B------:R-:W-:Y:S01]  /*0730*/  @P1 IADD3 R2, P2, PT, R6, R7, RZ ;  /* 0x0000000706021210 */ /* 0x000fe20007f5e0ff */
[----:B------:R-:W-:Y:S01]  /*0740*/  @P1 VIADD R7, R7, 0x2 ;  /* 0x0000000207071836 */ /* 0x000fe20000000000 */
[----:B------:R-:W2:Y:S02]  /*0750*/  @P1 LDC.64 R8, c[0x0][0x380] ;  /* 0x0000e000ff081b82 */ /* 0x000ea40000000a00 */
[----:B------:R-:W-:-:S06]  /*0760*/  @P1 IADD3.X R4, PT, PT, RZ, RZ, RZ, P2, !PT ;  /* 0x000000ffff041210 */ /* 0x000fcc00017fe4ff */
[----:B------:R-:W3:Y:S01]  /*0770*/  LDC.64 R14, c[0x0][0x380] ;  /* 0x0000e000ff0e7b82 */ /* 0x000ee20000000a00 */
[----:B0-----:R-:W-:-:S07]  /*0780*/  @P1 IMAD.WIDE.U32 R16, R17, 0x8, R12 ;  /* 0x0000000811101825 */ /* 0x001fce00078e000c */
[----:B------:R-:W0:Y:S01]  /*0790*/  LDC.64 R10, c[0x0][0x388] ;  /* 0x0000e200ff0a7b82 */ /* 0x000e220000000a00 */
[----:B-1----:R-:W-:Y:S01]  /*07a0*/  @P1 IMAD.WIDE R20, R23, 0x8, R20 ;  /* 0x0000000817141825 */ /* 0x002fe200078e0214 */
[----:B------:R-:W4:Y:S04]  /*07b0*/  @P1 LDG.E.64 R16, desc[UR4][R16.64] ;  /* 0x0000000410101981 */ /* 0x000f28000c1e1b00 */
[----:B------:R-:W4:Y:S01]  /*07c0*/  @P1 LDG.E.64 R12, desc[UR4][R20.64] ;  /* 0x00000004140c1981 */ /* 0x000f22000c1e1b00 */
[----:B--2---:R-:W-:Y:S01]  /*07d0*/  @P1 LEA R8, P2, R2, R8, 0x3 ;  /* 0x0000000802081211 */ /* 0x004fe200078418ff */
[----:B------:R-:W-:-:S03]  /*07e0*/  @P1 IMAD.WIDE R22, R0, 0x8, R20 ;  /* 0x0000000800161825 */ /* 0x000fc600078e0214 */
[----:B------:R-:W-:Y:S01]  /*07f0*/  @P1 LEA.HI.X R9, R2, R9, R4, 0x3, P2 ;  /* 0x0000000902091211 */ /* 0x000fe200010f1c04 */
[----:B------:R-:W-:Y:S01]  /*0800*/  @!P0 IMAD R27, R7, R0, R5 ;  /* 0x00000000071b8224 */ /* 0x000fe200078e0205 */
[----:B------:R-:W-:Y:S02]  /*0810*/  @!P0 IADD3 R25, PT, PT, R6, R7, RZ ;  /* 0x0000000706198210 */ /* 0x000fe40007ffe0ff */
[----:B------:R-:W2:Y:S04]  /*0820*/  @P1 LDG.E.64 R6, desc[UR4][R22.64] ;  /* 0x0000000416061981 */ /* 0x000ea8000c1e1b00 */
[----:B------:R-:W2:Y:S01]  /*0830*/  @P1 LDG.E.64 R8, desc[UR4][R8.64+0x8] ;  /* 0x0000080408081981 */ /* 0x000ea2000c1e1b00 */
[----:B---3--:R-:W-:-:S04]  /*0840*/  @!P0 IMAD.WIDE.U32 R14, R25, 0x8, R14 ;  /* 0x00000008190e8825 */ /* 0x008fc800078e000e */
[----:B0-----:R-:W-:Y:S02]  /*0850*/  @!P0 IMAD.WIDE R10, R27, 0x8, R10 ;  /* 0x000000081b0a8825 */ /* 0x001fe400078e020a */
[----:B------:R-:W3:Y:S04]  /*0860*/  @!P0 LDG.E.64 R14, desc[UR4][R14.64] ;  /* 0x000000040e0e8981 */ /* 0x000ee8000c1e1b00 */
[----:B------:R-:W3:Y:S01]  /*0870*/  @!P0 LDG.E.64 R10, desc[UR4][R10.64] ;  /* 0x000000040a0a8981 */ /* 0x000ee2000c1e1b00 */
[----:B----4-:R-:W-:-:S08]  /*0880*/  @P1 DFMA R12, R16, R12, R18 ;  /* 0x0000000c100c122b */ /* 0x010fd00000000012 */
[----:B--2---:R-:W-:-:S08]  /*0890*/  @P1 DFMA R18, R8, R6, R12 ;  /* 0x000000060812122b */ /* 0x004fd0000000000c */
[----:B---3--:R-:W-:-:S11]  /*08a0*/  @!P0 DFMA R18, R14, R10, R18 ;  /* 0x0000000a0e12822b */ /* 0x008fd60000000012 */
.L_x_0:
[----:B------:R-:W0:Y:S01]  /*08b0*/  LDC.64 R6, c[0x0][0x390] ;  /* 0x0000e400ff067b82 */ /* 0x000e220000000a00 */
[----:B------:R-:W-:-:S04]  /*08c0*/  IMAD R3, R3, R0, R5 ;  /* 0x0000000003037224 */ /* 0x000fc800078e0205 */
[----:B0-----:R-:W-:-:S05]  /*08d0*/  IMAD.WIDE R2, R3, 0x8, R6 ;  /* 0x0000000803027825 */ /* 0x001fca00078e0206 */
[----:B------:R-:W-:Y:S01]  /*08e0*/  STG.E.64 desc[UR4][R2.64], R18 ;  /* 0x0000001202007986 */ /* 0x000fe2000c101b04 */
[----:B------:R-:W-:Y:S05]  /*08f0*/  EXIT ;  /* 0x000000000000794d */ /* 0x000fea0003800000 */
.L_x_4:
[----:B------:R-:W-:-:S00]  /*0900*/  BRA `(.L_x_4) ;  /* 0xfffffffc00fc7947 */ /* 0x000fc0000383ffff */
[----:B------:R-:W-:-:S00]  /*0910*/  NOP ;  /* 0x0000000000007918 */ /* 0x000fc00000000000 */
        /* <DEDUP_REMOVED lines=14> */
.L_x_5:


//--------------------- .nv.shared.reserved.0     --------------------------
	.section	.nv.shared.reserved.0,"aw",@nobits
	.weak		__nv_reservedSMEM_offset_0_alias
	.size		__nv_reservedSMEM_offset_0_alias, 0, 64
	.other		__nv_reservedSMEM_offset_0_alias,@"STO_CUDA_RESERVED_SHARED STV_DEFAULT"
__nv_reservedSMEM_offset_0_alias:
	.zero		0
	.zero		64


//--------------------- .nv.constant0._Z4gemmPdS_S_iiii --------------------------
	.section	.nv.constant0._Z4gemmPdS_S_iiii,"a",@progbits
	.sectionflags	@""
	.align	4
.nv.constant0._Z4gemmPdS_S_iiii:
	.zero		936


//--------------------- SYMBOLS --------------------------

	.type		.nv.reservedSmem.offset0,@object
	.size		.nv.reservedSmem.offset0,0x4
